//
// Generated by NVIDIA NVVM Compiler
//
// Compiler Build ID: CL-36424714
// Cuda compilation tools, release 13.0, V13.0.88
// Based on NVVM 20.0.0
//

.version 9.0
.target sm_100
.address_size 64

	// .globl	_Z13MyFirstKernelPiS_

.visible .entry _Z13MyFirstKernelPiS_(
	.param .u64 .ptr .align 1 _Z13MyFirstKernelPiS__param_0,
	.param .u64 .ptr .align 1 _Z13MyFirstKernelPiS__param_1
)
{
	.reg .b32 	%r<5>;
	.reg .b64 	%rd<8>;

	ld.param.u64 	%rd1, [_Z13MyFirstKernelPiS__param_0];
	ld.param.u64 	%rd2, [_Z13MyFirstKernelPiS__param_1];
	cvta.to.global.u64 	%rd3, %rd2;
	cvta.to.global.u64 	%rd4, %rd1;
	mov.u32 	%r1, %ctaid.x;
	mov.u32 	%r2, %ntid.x;
	mov.u32 	%r3, %tid.x;
	mad.lo.s32 	%r4, %r1, %r2, %r3;
	mul.wide.s32 	%rd5, %r4, 4;
	add.s64 	%rd6, %rd4, %rd5;
	st.global.u32 	[%rd6], %r1;
	add.s64 	%rd7, %rd3, %rd5;
	st.global.u32 	[%rd7], %r3;
	ret;

}


// ===== COMPILED SASS (sm_100) =====

	.target	sm_100

	.elftype	@"ET_EXEC"


//--------------------- .note.nv.tkinfo           --------------------------
	.section	.note.nv.tkinfo,"",@"SHT_NOTE"
	.sectionflags	@"SHF_NOTE_NV_TKINFO"
	.tkinfo
        /*0018*/ 	.word	0x00000002
        /*0030*/ 	.string	""
        /*0030*/ 	.string	"ptxas"
        /*0030*/ 	.string	"Cuda compilation tools, release 13.0, V13.0.88"
        /*0030*/ 	.string	"Build cuda_13.0.r13.0/compiler.36424714_0"
        /*0030*/ 	.string	"-arch sm_100 -m 64 "



//--------------------- .note.nv.cuinfo           --------------------------
	.section	.note.nv.cuinfo,"",@"SHT_NOTE"
	.sectionflags	@"SHF_NOTE_NV_CUINFO"
        /*0018*/ 	.short	0x0002
        /*001a*/ 	.short	0x0064
        /*001c*/ 	.short	0x0082
	.zero		2


//--------------------- .nv.info                  --------------------------
	.section	.nv.info,"",@"SHT_CUDA_INFO"
	.align	4


	//----- nvinfo : EIATTR_REGCOUNT
	.align		4
        /*0000*/ 	.byte	0x04, 0x2f
        /*0002*/ 	.short	(.L_1 - .L_0)
	.align		4
.L_0:
        /*0004*/ 	.word	index@(_Z13MyFirstKernelPiS_)
        /*0008*/ 	.word	0x0000000c


	//----- nvinfo : EIATTR_FRAME_SIZE
	.align		4
.L_1:
        /*000c*/ 	.byte	0x04, 0x11
        /*000e*/ 	.short	(.L_3 - .L_2)
	.align		4
.L_2:
        /*0010*/ 	.word	index@(_Z13MyFirstKernelPiS_)
        /*0014*/ 	.word	0x00000000


	//----- nvinfo : EIATTR_MIN_STACK_SIZE
	.align		4
.L_3:
        /*0018*/ 	.byte	0x04, 0x12
        /*001a*/ 	.short	(.L_5 - .L_4)
	.align		4
.L_4:
        /*001c*/ 	.word	index@(_Z13MyFirstKernelPiS_)
        /*0020*/ 	.word	0x00000000
.L_5:


//--------------------- .nv.compat                --------------------------
	.section	.nv.compat,"",@"SHT_CUDA_COMPAT_INFO"
	.align	4
        /*0000*/ 	.byte	0x02, 0x09, 0x00, 0x00, 0x02, 0x02, 0x01, 0x00, 0x02, 0x05, 0x05, 0x00, 0x03, 0x07, 0x01, 0x01
        /*0010*/ 	.byte	0x02, 0x03, 0x00, 0x00, 0x02, 0x06, 0x01, 0x00, 0x04, 0x0b, 0x08, 0x00, 0x09, 0x00, 0x00, 0x00
        /*0020*/ 	.byte	0x00, 0x00, 0x00, 0x00


//--------------------- .nv.info._Z13MyFirstKernelPiS_ --------------------------
	.section	.nv.info._Z13MyFirstKernelPiS_,"",@"SHT_CUDA_INFO"
	.sectionflags	@""
	.align	4


	//----- nvinfo : EIATTR_CUDA_API_VERSION
	.align		4
        /*0000*/ 	.byte	0x04, 0x37
        /*0002*/ 	.short	(.L_7 - .L_6)
.L_6:
        /*0004*/ 	.word	0x00000082


	//----- nvinfo : EIATTR_KPARAM_INFO
	.align		4
.L_7:
        /*0008*/ 	.byte	0x04, 0x17
        /*000a*/ 	.short	(.L_9 - .L_8)
.L_8:
        /*000c*/ 	.word	0x00000000
        /*0010*/ 	.short	0x0001
        /*0012*/ 	.short	0x0008
        /*0014*/ 	.byte	0x00, 0xf5, 0x21, 0x00


	//----- nvinfo : EIATTR_KPARAM_INFO
	.align		4
.L_9:
        /*0018*/ 	.byte	0x04, 0x17
        /*001a*/ 	.short	(.L_11 - .L_10)
.L_10:
        /*001c*/ 	.word	0x00000000
        /*0020*/ 	.short	0x0000
        /*0022*/ 	.short	0x0000
        /*0024*/ 	.byte	0x00, 0xf5, 0x21, 0x00


	//----- nvinfo : EIATTR_SPARSE_MMA_MASK
	.align		4
.L_11:
        /*0028*/ 	.byte	0x03, 0x50
        /*002a*/ 	.short	0x0000


	//----- nvinfo : EIATTR_MAXREG_COUNT
	.align		4
        /*002c*/ 	.byte	0x03, 0x1b
        /*002e*/ 	.short	0x00ff


	//----- nvinfo : EIATTR_MERCURY_ISA_VERSION
	.align		4
        /*0030*/ 	.byte	0x03, 0x5f
        /*0032*/ 	.short	0x0101


	//----- nvinfo : EIATTR_VRC_CTA_INIT_COUNT
	.align		4
        /*0034*/ 	.byte	0x02, 0x4a
	.zero		1
	.zero		1


	//----- nvinfo : EIATTR_EXIT_INSTR_OFFSETS
	.align		4
        /*0038*/ 	.byte	0x04, 0x1c
        /*003a*/ 	.short	(.L_13 - .L_12)


	//   ....[0]....
.L_12:
        /*003c*/ 	.word	0x000000c0


	//----- nvinfo : EIATTR_CBANK_PARAM_SIZE
	.align		4
.L_13:
        /*0040*/ 	.byte	0x03, 0x19
        /*0042*/ 	.short	0x0010


	//----- nvinfo : EIATTR_PARAM_CBANK
	.align		4
        /*0044*/ 	.byte	0x04, 0x0a
        /*0046*/ 	.short	(.L_15 - .L_14)
	.align		4
.L_14:
        /*0048*/ 	.word	index@(.nv.constant0._Z13MyFirstKernelPiS_)
        /*004c*/ 	.short	0x0380
        /*004e*/ 	.short	0x0010


	//----- nvinfo : EIATTR_SW_WAR
	.align		4
.L_15:
        /*0050*/ 	.byte	0x04, 0x36
        /*0052*/ 	.short	(.L_17 - .L_16)
.L_16:
        /*0054*/ 	.word	0x00000008
.L_17:


//--------------------- .nv.callgraph             --------------------------
	.section	.nv.callgraph,"",@"SHT_CUDA_CALLGRAPH"
	.align	4
	.sectionentsize	8
	.align		4
        /*0000*/ 	.word	0x00000000
	.align		4
        /*0004*/ 	.word	0xffffffff
	.align		4
        /*0008*/ 	.word	0x00000000
	.align		4
        /*000c*/ 	.word	0xfffffffe
	.align		4
        /*0010*/ 	.word	0x00000000
	.align		4
        /*0014*/ 	.word	0xfffffffd
	.align		4
        /*0018*/ 	.word	0x00000000
	.align		4
        /*001c*/ 	.word	0xfffffffc


//--------------------- .text._Z13MyFirstKernelPiS_ --------------------------
	.section	.text._Z13MyFirstKernelPiS_,"ax",@progbits
	.align	128
        .global         _Z13MyFirstKernelPiS_
        .type           _Z13MyFirstKernelPiS_,@function
        .size           _Z13MyFirstKernelPiS_,(.L_x_1 - _Z13MyFirstKernelPiS_)
        .other          _Z13MyFirstKernelPiS_,@"STO_CUDA_ENTRY STV_DEFAULT"
_Z13MyFirstKernelPiS_:
.text._Z13MyFirstKernelPiS_:
[----:B------:R-:W-:Y:S01]  /*0000*/  LDC R1, c[0x0][0x37c] ;  /* 0x0000df00ff017b82 */ /* 0x000fe20000000800 */
[----:B------:R-:W0:Y:S07]  /*0010*/  S2R R9, SR_CTAID.X ;  /* 0x0000000000097919 */ /* 0x000e2e0000002500 */
[----:B------:R-:W1:Y:S01]  /*0020*/  LDC.64 R2, c[0x0][0x380] ;  /* 0x0000e000ff027b82 */ /* 0x000e620000000a00 */
[----:B------:R-:W0:Y:S01]  /*0030*/  LDCU UR6, c[0x0][0x360] ;  /* 0x00006c00ff0677ac */ /* 0x000e220008000800 */
[----:B------:R-:W0:Y:S01]  /*0040*/  S2R R0, SR_TID.X ;  /* 0x0000000000007919 */ /* 0x000e220000002100 */
[----:B------:R-:W2:Y:S05]  /*0050*/  LDCU.64 UR4, c[0x0][0x358] ;  /* 0x00006b00ff0477ac */ /* 0x000eaa0008000a00 */
[----:B------:R-:W3:Y:S01]  /*0060*/  LDC.64 R4, c[0x0][0x388] ;  /* 0x0000e200ff047b82 */ /* 0x000ee20000000a00 */
[----:B0-----:R-:W-:-:S04]  /*0070*/  IMAD R7, R9, UR6, R0 ;  /* 0x0000000609077c24 */ /* 0x001fc8000f8e0200 */
[----:B-1----:R-:W-:-:S04]  /*0080*/  IMAD.WIDE R2, R7, 0x4, R2 ;  /* 0x0000000407027825 */ /* 0x002fc800078e0202 */
[----:B---3--:R-:W-:Y:S01]  /*0090*/  IMAD.WIDE R4, R7, 0x4, R4 ;  /* 0x0000000407047825 */ /* 0x008fe200078e0204 */
[----:B--2---:R-:W-:Y:S04]  /*00a0*/  STG.E desc[UR4][R2.64], R9 ;  /* 0x0000000902007986 */ /* 0x004fe8000c101904 */
[----:B------:R-:W-:Y:S01]  /*00b0*/  STG.E desc[UR4][R4.64], R0 ;  /* 0x0000000004007986 */ /* 0x000fe2000c101904 */
[----:B------:R-:W-:Y:S05]  /*00c0*/  EXIT ;  /* 0x000000000000794d */ /* 0x000fea0003800000 */
.L_x_0:
[----:B------:R-:W-:-:S00]  /*00d0*/  BRA `(.L_x_0) ;  /* 0xfffffffc00fc7947 */ /* 0x000fc0000383ffff */
[----:B------:R-:W-:-:S00]  /*00e0*/  NOP ;  /* 0x0000000000007918 */ /* 0x000fc00000000000 */
        /* <DEDUP_REMOVED lines=9> */
.L_x_1:


//--------------------- .nv.shared.reserved.0     --------------------------
	.section	.nv.shared.reserved.0,"aw",@nobits
	.weak		__nv_reservedSMEM_offset_0_alias
	.size		__nv_reservedSMEM_offset_0_alias, 0, 64
	.other		__nv_reservedSMEM_offset_0_alias,@"STO_CUDA_RESERVED_SHARED STV_DEFAULT"
__nv_reservedSMEM_offset_0_alias:
	.zero		0
	.zero		64


//--------------------- .nv.constant0._Z13MyFirstKernelPiS_ --------------------------
	.section	.nv.constant0._Z13MyFirstKernelPiS_,"a",@progbits
	.sectionflags	@""
	.align	4
.nv.constant0._Z13MyFirstKernelPiS_:
	.zero		912


//--------------------- SYMBOLS --------------------------

	.type		.nv.reservedSmem.offset0,@object
	.size		.nv.reservedSmem.offset0,0x4
